//
// Generated by NVIDIA NVVM Compiler
//
// Compiler Build ID: CL-36424714
// Cuda compilation tools, release 13.0, V13.0.88
// Based on NVVM 20.0.0
//

.version 9.0
.target sm_100
.address_size 64

	// .globl	_Z7inner_kPfS_S_

.visible .entry _Z7inner_kPfS_S_(
	.param .u64 .ptr .align 1 _Z7inner_kPfS_S__param_0,
	.param .u64 .ptr .align 1 _Z7inner_kPfS_S__param_1,
	.param .u64 .ptr .align 1 _Z7inner_kPfS_S__param_2
)
{
	.local .align 16 .b8 	__local_depot0[64];
	.reg .b64 	%SP;
	.reg .b64 	%SPL;
	.reg .b32 	%r<2>;
	.reg .b32 	%f<113>;
	.reg .b64 	%rd<13>;

	mov.u64 	%SPL, __local_depot0;
	ld.param.u64 	%rd1, [_Z7inner_kPfS_S__param_0];
	ld.param.u64 	%rd2, [_Z7inner_kPfS_S__param_1];
	ld.param.u64 	%rd3, [_Z7inner_kPfS_S__param_2];
	add.u64 	%rd5, %SPL, 0;
	mov.u32 	%r1, %tid.x;
	cvta.to.global.u64 	%rd6, %rd1;
	cvta.to.global.u64 	%rd7, %rd2;
	mul.wide.u32 	%rd8, %r1, 4;
	add.s64 	%rd9, %rd6, %rd8;
	ld.global.f32 	%f1, [%rd9];
	add.s64 	%rd10, %rd7, %rd8;
	ld.global.f32 	%f2, [%rd10];
	ld.global.f32 	%f3, [%rd9+4];
	ld.global.f32 	%f4, [%rd10+4];
	ld.global.f32 	%f5, [%rd9+8];
	ld.global.f32 	%f6, [%rd10+8];
	ld.global.f32 	%f7, [%rd9+12];
	ld.global.f32 	%f8, [%rd10+12];
	ld.global.f32 	%f9, [%rd9+16];
	ld.global.f32 	%f10, [%rd10+16];
	ld.global.f32 	%f11, [%rd9+20];
	ld.global.f32 	%f12, [%rd10+20];
	ld.global.f32 	%f13, [%rd9+24];
	ld.global.f32 	%f14, [%rd10+24];
	ld.global.f32 	%f15, [%rd9+28];
	ld.global.f32 	%f16, [%rd10+28];
	ld.global.f32 	%f17, [%rd9+32];
	ld.global.f32 	%f18, [%rd10+32];
	ld.global.f32 	%f19, [%rd9+36];
	ld.global.f32 	%f20, [%rd10+36];
	ld.global.f32 	%f21, [%rd9+40];
	ld.global.f32 	%f22, [%rd10+40];
	ld.global.f32 	%f23, [%rd9+44];
	ld.global.f32 	%f24, [%rd10+44];
	ld.global.f32 	%f25, [%rd9+48];
	ld.global.f32 	%f26, [%rd10+48];
	ld.global.f32 	%f27, [%rd9+52];
	ld.global.f32 	%f28, [%rd10+52];
	ld.global.f32 	%f29, [%rd9+56];
	ld.global.f32 	%f30, [%rd10+56];
	ld.global.f32 	%f31, [%rd9+60];
	ld.global.f32 	%f32, [%rd10+60];
	bar.sync 	0;
	fma.rn.f32 	%f33, %f1, %f2, 0f00000000;
	fma.rn.f32 	%f34, %f1, %f4, 0f00000000;
	fma.rn.f32 	%f35, %f1, %f6, 0f00000000;
	fma.rn.f32 	%f36, %f1, %f8, 0f00000000;
	fma.rn.f32 	%f37, %f9, %f2, 0f00000000;
	fma.rn.f32 	%f38, %f9, %f4, 0f00000000;
	fma.rn.f32 	%f39, %f9, %f6, 0f00000000;
	fma.rn.f32 	%f40, %f9, %f8, 0f00000000;
	fma.rn.f32 	%f41, %f17, %f2, 0f00000000;
	fma.rn.f32 	%f42, %f17, %f4, 0f00000000;
	fma.rn.f32 	%f43, %f17, %f6, 0f00000000;
	fma.rn.f32 	%f44, %f17, %f8, 0f00000000;
	fma.rn.f32 	%f45, %f25, %f2, 0f00000000;
	fma.rn.f32 	%f46, %f25, %f4, 0f00000000;
	fma.rn.f32 	%f47, %f25, %f6, 0f00000000;
	fma.rn.f32 	%f48, %f25, %f8, 0f00000000;
	fma.rn.f32 	%f49, %f3, %f10, %f33;
	fma.rn.f32 	%f50, %f3, %f12, %f34;
	fma.rn.f32 	%f51, %f3, %f14, %f35;
	fma.rn.f32 	%f52, %f3, %f16, %f36;
	fma.rn.f32 	%f53, %f11, %f10, %f37;
	fma.rn.f32 	%f54, %f11, %f12, %f38;
	fma.rn.f32 	%f55, %f11, %f14, %f39;
	fma.rn.f32 	%f56, %f11, %f16, %f40;
	fma.rn.f32 	%f57, %f19, %f10, %f41;
	fma.rn.f32 	%f58, %f19, %f12, %f42;
	fma.rn.f32 	%f59, %f19, %f14, %f43;
	fma.rn.f32 	%f60, %f19, %f16, %f44;
	fma.rn.f32 	%f61, %f27, %f10, %f45;
	fma.rn.f32 	%f62, %f27, %f12, %f46;
	fma.rn.f32 	%f63, %f27, %f14, %f47;
	fma.rn.f32 	%f64, %f27, %f16, %f48;
	fma.rn.f32 	%f65, %f5, %f18, %f49;
	fma.rn.f32 	%f66, %f5, %f20, %f50;
	fma.rn.f32 	%f67, %f5, %f22, %f51;
	fma.rn.f32 	%f68, %f5, %f24, %f52;
	fma.rn.f32 	%f69, %f13, %f18, %f53;
	fma.rn.f32 	%f70, %f13, %f20, %f54;
	fma.rn.f32 	%f71, %f13, %f22, %f55;
	fma.rn.f32 	%f72, %f13, %f24, %f56;
	fma.rn.f32 	%f73, %f21, %f18, %f57;
	fma.rn.f32 	%f74, %f21, %f20, %f58;
	fma.rn.f32 	%f75, %f21, %f22, %f59;
	fma.rn.f32 	%f76, %f21, %f24, %f60;
	fma.rn.f32 	%f77, %f29, %f18, %f61;
	fma.rn.f32 	%f78, %f29, %f20, %f62;
	fma.rn.f32 	%f79, %f29, %f22, %f63;
	fma.rn.f32 	%f80, %f29, %f24, %f64;
	fma.rn.f32 	%f81, %f7, %f26, %f65;
	fma.rn.f32 	%f82, %f7, %f28, %f66;
	fma.rn.f32 	%f83, %f7, %f30, %f67;
	fma.rn.f32 	%f84, %f7, %f32, %f68;
	st.local.v4.f32 	[%rd5], {%f81, %f82, %f83, %f84};
	fma.rn.f32 	%f85, %f15, %f26, %f69;
	fma.rn.f32 	%f86, %f15, %f28, %f70;
	fma.rn.f32 	%f87, %f15, %f30, %f71;
	fma.rn.f32 	%f88, %f15, %f32, %f72;
	st.local.v4.f32 	[%rd5+16], {%f85, %f86, %f87, %f88};
	fma.rn.f32 	%f89, %f23, %f26, %f73;
	fma.rn.f32 	%f90, %f23, %f28, %f74;
	fma.rn.f32 	%f91, %f23, %f30, %f75;
	fma.rn.f32 	%f92, %f23, %f32, %f76;
	st.local.v4.f32 	[%rd5+32], {%f89, %f90, %f91, %f92};
	fma.rn.f32 	%f93, %f31, %f26, %f77;
	fma.rn.f32 	%f94, %f31, %f28, %f78;
	fma.rn.f32 	%f95, %f31, %f30, %f79;
	fma.rn.f32 	%f96, %f31, %f32, %f80;
	st.local.v4.f32 	[%rd5+48], {%f93, %f94, %f95, %f96};
	bar.sync 	0;
	cvta.to.global.u64 	%rd11, %rd3;
	add.s64 	%rd12, %rd5, %rd8;
	ld.local.f32 	%f97, [%rd12];
	st.global.f32 	[%rd11], %f97;
	ld.local.f32 	%f98, [%rd12+4];
	st.global.f32 	[%rd11+4], %f98;
	ld.local.f32 	%f99, [%rd12+8];
	st.global.f32 	[%rd11+8], %f99;
	ld.local.f32 	%f100, [%rd12+12];
	st.global.f32 	[%rd11+12], %f100;
	ld.local.f32 	%f101, [%rd12+16];
	st.global.f32 	[%rd11+16], %f101;
	ld.local.f32 	%f102, [%rd12+20];
	st.global.f32 	[%rd11+20], %f102;
	ld.local.f32 	%f103, [%rd12+24];
	st.global.f32 	[%rd11+24], %f103;
	ld.local.f32 	%f104, [%rd12+28];
	st.global.f32 	[%rd11+28], %f104;
	ld.local.f32 	%f105, [%rd12+32];
	st.global.f32 	[%rd11+32], %f105;
	ld.local.f32 	%f106, [%rd12+36];
	st.global.f32 	[%rd11+36], %f106;
	ld.local.f32 	%f107, [%rd12+40];
	st.global.f32 	[%rd11+40], %f107;
	ld.local.f32 	%f108, [%rd12+44];
	st.global.f32 	[%rd11+44], %f108;
	ld.local.f32 	%f109, [%rd12+48];
	st.global.f32 	[%rd11+48], %f109;
	ld.local.f32 	%f110, [%rd12+52];
	st.global.f32 	[%rd11+52], %f110;
	ld.local.f32 	%f111, [%rd12+56];
	st.global.f32 	[%rd11+56], %f111;
	ld.local.f32 	%f112, [%rd12+60];
	st.global.f32 	[%rd11+60], %f112;
	ret;

}


// ===== COMPILED SASS (sm_100) =====

	.target	sm_100

	.elftype	@"ET_EXEC"


//--------------------- .note.nv.tkinfo           --------------------------
	.section	.note.nv.tkinfo,"",@"SHT_NOTE"
	.sectionflags	@"SHF_NOTE_NV_TKINFO"
	.tkinfo
        /*0018*/ 	.word	0x00000002
        /*0030*/ 	.string	""
        /*0030*/ 	.string	"ptxas"
        /*0030*/ 	.string	"Cuda compilation tools, release 13.0, V13.0.88"
        /*0030*/ 	.string	"Build cuda_13.0.r13.0/compiler.36424714_0"
        /*0030*/ 	.string	"-arch sm_100 -m 64 "



//--------------------- .note.nv.cuinfo           --------------------------
	.section	.note.nv.cuinfo,"",@"SHT_NOTE"
	.sectionflags	@"SHF_NOTE_NV_CUINFO"
        /*0018*/ 	.short	0x0002
        /*001a*/ 	.short	0x0064
        /*001c*/ 	.short	0x0082
	.zero		2


//--------------------- .nv.info                  --------------------------
	.section	.nv.info,"",@"SHT_CUDA_INFO"
	.align	4


	//----- nvinfo : EIATTR_REGCOUNT
	.align		4
        /*0000*/ 	.byte	0x04, 0x2f
        /*0002*/ 	.short	(.L_1 - .L_0)
	.align		4
.L_0:
        /*0004*/ 	.word	index@(_Z7inner_kPfS_S_)
        /*0008*/ 	.word	0x00000020


	//----- nvinfo : EIATTR_FRAME_SIZE
	.align		4
.L_1:
        /*000c*/ 	.byte	0x04, 0x11
        /*000e*/ 	.short	(.L_3 - .L_2)
	.align		4
.L_2:
        /*0010*/ 	.word	index@(_Z7inner_kPfS_S_)
        /*0014*/ 	.word	0x00000040


	//----- nvinfo : EIATTR_MIN_STACK_SIZE
	.align		4
.L_3:
        /*0018*/ 	.byte	0x04, 0x12
        /*001a*/ 	.short	(.L_5 - .L_4)
	.align		4
.L_4:
        /*001c*/ 	.word	index@(_Z7inner_kPfS_S_)
        /*0020*/ 	.word	0x00000040
.L_5:


//--------------------- .nv.compat                --------------------------
	.section	.nv.compat,"",@"SHT_CUDA_COMPAT_INFO"
	.align	4
        /*0000*/ 	.byte	0x02, 0x09, 0x00, 0x00, 0x02, 0x02, 0x01, 0x00, 0x02, 0x05, 0x05, 0x00, 0x03, 0x07, 0x01, 0x01
        /*0010*/ 	.byte	0x02, 0x03, 0x00, 0x00, 0x02, 0x06, 0x01, 0x00, 0x04, 0x0b, 0x08, 0x00, 0x09, 0x00, 0x00, 0x00
        /*0020*/ 	.byte	0x00, 0x00, 0x00, 0x00


//--------------------- .nv.info._Z7inner_kPfS_S_ --------------------------
	.section	.nv.info._Z7inner_kPfS_S_,"",@"SHT_CUDA_INFO"
	.sectionflags	@""
	.align	4


	//----- nvinfo : EIATTR_CUDA_API_VERSION
	.align		4
        /*0000*/ 	.byte	0x04, 0x37
        /*0002*/ 	.short	(.L_7 - .L_6)
.L_6:
        /*0004*/ 	.word	0x00000082


	//----- nvinfo : EIATTR_KPARAM_INFO
	.align		4
.L_7:
        /*0008*/ 	.byte	0x04, 0x17
        /*000a*/ 	.short	(.L_9 - .L_8)
.L_8:
        /*000c*/ 	.word	0x00000000
        /*0010*/ 	.short	0x0002
        /*0012*/ 	.short	0x0010
        /*0014*/ 	.byte	0x00, 0xf5, 0x21, 0x00


	//----- nvinfo : EIATTR_KPARAM_INFO
	.align		4
.L_9:
        /*0018*/ 	.byte	0x04, 0x17
        /*001a*/ 	.short	(.L_11 - .L_10)
.L_10:
        /*001c*/ 	.word	0x00000000
        /*0020*/ 	.short	0x0001
        /*0022*/ 	.short	0x0008
        /*0024*/ 	.byte	0x00, 0xf5, 0x21, 0x00


	//----- nvinfo : EIATTR_KPARAM_INFO
	.align		4
.L_11:
        /*0028*/ 	.byte	0x04, 0x17
        /*002a*/ 	.short	(.L_13 - .L_12)
.L_12:
        /*002c*/ 	.word	0x00000000
        /*0030*/ 	.short	0x0000
        /*0032*/ 	.short	0x0000
        /*0034*/ 	.byte	0x00, 0xf5, 0x21, 0x00


	//----- nvinfo : EIATTR_SPARSE_MMA_MASK
	.align		4
.L_13:
        /*0038*/ 	.byte	0x03, 0x50
        /*003a*/ 	.short	0x0000


	//----- nvinfo : EIATTR_MAXREG_COUNT
	.align		4
        /*003c*/ 	.byte	0x03, 0x1b
        /*003e*/ 	.short	0x00ff


	//----- nvinfo : EIATTR_NUM_BARRIERS
	.align		4
        /*0040*/ 	.byte	0x02, 0x4c
        /*0042*/ 	.byte	0x01
	.zero		1


	//----- nvinfo : EIATTR_MERCURY_ISA_VERSION
	.align		4
        /*0044*/ 	.byte	0x03, 0x5f
        /*0046*/ 	.short	0x0101


	//----- nvinfo : EIATTR_VRC_CTA_INIT_COUNT
	.align		4
        /*0048*/ 	.byte	0x02, 0x4a
	.zero		1
	.zero		1


	//----- nvinfo : EIATTR_EXIT_INSTR_OFFSETS
	.align		4
        /*004c*/ 	.byte	0x04, 0x1c
        /*004e*/ 	.short	(.L_15 - .L_14)


	//   ....[0]....
.L_14:
        /*0050*/ 	.word	0x00000900


	//----- nvinfo : EIATTR_CBANK_PARAM_SIZE
	.align		4
.L_15:
        /*0054*/ 	.byte	0x03, 0x19
        /*0056*/ 	.short	0x0018


	//----- nvinfo : EIATTR_PARAM_CBANK
	.align		4
        /*0058*/ 	.byte	0x04, 0x0a
        /*005a*/ 	.short	(.L_17 - .L_16)
	.align		4
.L_16:
        /*005c*/ 	.word	index@(.nv.constant0._Z7inner_kPfS_S_)
        /*0060*/ 	.short	0x0380
        /*0062*/ 	.short	0x0018


	//----- nvinfo : EIATTR_SW_WAR
	.align		4
.L_17:
        /*0064*/ 	.byte	0x04, 0x36
        /*0066*/ 	.short	(.L_19 - .L_18)
.L_18:
        /*0068*/ 	.word	0x00000008
.L_19:


//--------------------- .nv.callgraph             --------------------------
	.section	.nv.callgraph,"",@"SHT_CUDA_CALLGRAPH"
	.align	4
	.sectionentsize	8
	.align		4
        /*0000*/ 	.word	0x00000000
	.align		4
        /*0004*/ 	.word	0xffffffff
	.align		4
        /*0008*/ 	.word	0x00000000
	.align		4
        /*000c*/ 	.word	0xfffffffe
	.align		4
        /*0010*/ 	.word	0x00000000
	.align		4
        /*0014*/ 	.word	0xfffffffd
	.align		4
        /*0018*/ 	.word	0x00000000
	.align		4
        /*001c*/ 	.word	0xfffffffc


//--------------------- .text._Z7inner_kPfS_S_    --------------------------
	.section	.text._Z7inner_kPfS_S_,"ax",@progbits
	.align	128
        .global         _Z7inner_kPfS_S_
        .type           _Z7inner_kPfS_S_,@function
        .size           _Z7inner_kPfS_S_,(.L_x_1 - _Z7inner_kPfS_S_)
        .other          _Z7inner_kPfS_S_,@"STO_CUDA_ENTRY STV_DEFAULT"
_Z7inner_kPfS_S_:
.text._Z7inner_kPfS_S_:
[----:B------:R-:W0:Y:S01]  /*0000*/  LDC R1, c[0x0][0x37c] ;  /* 0x0000df00ff017b82 */ /* 0x000e220000000800 */
[----:B------:R-:W1:Y:S07]  /*0010*/  S2R R12, SR_TID.X ;  /* 0x00000000000c7919 */ /* 0x000e6e0000002100 */
[----:B------:R-:W1:Y:S01]  /*0020*/  LDC.64 R10, c[0x0][0x380] ;  /* 0x0000e000ff0a7b82 */ /* 0x000e620000000a00 */
[----:B------:R-:W2:Y:S01]  /*0030*/  LDCU.64 UR4, c[0x0][0x358] ;  /* 0x00006b00ff0477ac */ /* 0x000ea20008000a00 */
[----:B0-----:R-:W-:-:S06]  /*0040*/  IADD3 R1, PT, PT, R1, -0x40, RZ ;  /* 0xffffffc001017810 */ /* 0x001fcc0007ffe0ff */
[----:B------:R-:W0:Y:S01]  /*0050*/  LDC.64 R16, c[0x0][0x388] ;  /* 0x0000e200ff107b82 */ /* 0x000e220000000a00 */
[----:B-1----:R-:W-:-:S04]  /*0060*/  IMAD.WIDE.U32 R10, R12, 0x4, R10 ;  /* 0x000000040c0a7825 */ /* 0x002fc800078e000a */
[----:B0-----:R-:W-:Y:S01]  /*0070*/  IMAD.WIDE.U32 R16, R12, 0x4, R16 ;  /* 0x000000040c107825 */ /* 0x001fe200078e0010 */
[----:B--2---:R-:W2:Y:S04]  /*0080*/  LDG.E R5, desc[UR4][R10.64] ;  /* 0x000000040a057981 */ /* 0x004ea8000c1e1900 */
[----:B------:R-:W2:Y:S04]  /*0090*/  LDG.E R3, desc[UR4][R16.64] ;  /* 0x0000000410037981 */ /* 0x000ea8000c1e1900 */
[----:B------:R-:W3:Y:S04]  /*00a0*/  LDG.E R2, desc[UR4][R16.64+0x4] ;  /* 0x0000040410027981 */ /* 0x000ee8000c1e1900 */
[----:B------:R-:W4:Y:S04]  /*00b0*/  LDG.E R0, desc[UR4][R16.64+0x8] ;  /* 0x0000080410007981 */ /* 0x000f28000c1e1900 */
[----:B------:R-:W5:Y:S04]  /*00c0*/  LDG.E R8, desc[UR4][R16.64+0xc] ;  /* 0x00000c0410087981 */ /* 0x000f68000c1e1900 */
        /* <DEDUP_REMOVED lines=12> */
[----:B------:R-:W5:Y:S01]  /*0190*/  LDG.E R29, desc[UR4][R10.64+0x10] ;  /* 0x000010040a1d7981 */ /* 0x000f62000c1e1900 */
[C---:B--2---:R-:W-:Y:S01]  /*01a0*/  FFMA R7, R5.reuse, R3, RZ ;  /* 0x0000000305077223 */ /* 0x044fe200000000ff */
[C---:B---3--:R-:W-:Y:S01]  /*01b0*/  FFMA R4, R5.reuse, R2, RZ ;  /* 0x0000000205047223 */ /* 0x048fe200000000ff */
[C---:B----4-:R-:W-:Y:S01]  /*01c0*/  FFMA R9, R5.reuse, R0, RZ ;  /* 0x0000000005097223 */ /* 0x050fe200000000ff */
[----:B-----5:R-:W-:Y:S01]  /*01d0*/  FFMA R14, R5, R8, RZ ;  /* 0x00000008050e7223 */ /* 0x020fe200000000ff */
[C---:B------:R-:W-:Y:S01]  /*01e0*/  FFMA R5, R6.reuse, R21, R7 ;  /* 0x0000001506057223 */ /* 0x040fe20000000007 */
[C---:B------:R-:W-:Y:S01]  /*01f0*/  FFMA R4, R6.reuse, R19, R4 ;  /* 0x0000001306047223 */ /* 0x040fe20000000004 */
[----:B------:R-:W-:-:S02]  /*0200*/  FFMA R7, R6, R18, R9 ;  /* 0x0000001206077223 */ /* 0x000fc40000000009 */
[----:B------:R-:W2:Y:S01]  /*0210*/  LDG.E R9, desc[UR4][R16.64+0x34] ;  /* 0x0000340410097981 */ /* 0x000ea2000c1e1900 */
[----:B------:R-:W-:-:S03]  /*0220*/  FFMA R27, R6, R25, R14 ;  /* 0x00000019061b7223 */ /* 0x000fc6000000000e */
[----:B------:R-:W3:Y:S04]  /*0230*/  LDG.E R6, desc[UR4][R10.64+0x8] ;  /* 0x000008040a067981 */ /* 0x000ee8000c1e1900 */
[----:B------:R-:W4:Y:S04]  /*0240*/  LDG.E R14, desc[UR4][R16.64+0x3c] ;  /* 0x00003c04100e7981 */ /* 0x000f28000c1e1900 */
[----:B------:R-:W5:Y:S04]  /*0250*/  LDG.E R17, desc[UR4][R10.64+0x18] ;  /* 0x000018040a117981 */ /* 0x000f68000c1e1900 */
[----:B------:R-:W5:Y:S01]  /*0260*/  LDG.E R16, desc[UR4][R10.64+0x1c] ;  /* 0x00001c040a107981 */ /* 0x000f62000c1e1900 */
[C---:B---3--:R-:W-:Y:S01]  /*0270*/  FFMA R7, R6.reuse, R22, R7 ;  /* 0x0000001606077223 */ /* 0x048fe20000000007 */
[C---:B------:R-:W-:Y:S01]  /*0280*/  FFMA R27, R6.reuse, R20, R27 ;  /* 0x00000014061b7223 */ /* 0x040fe2000000001b */
[C---:B------:R-:W-:Y:S01]  /*0290*/  FFMA R5, R6.reuse, R24, R5 ;  /* 0x0000001806057223 */ /* 0x040fe20000000005 */
[----:B------:R-:W-:Y:S01]  /*02a0*/  FFMA R28, R6, R23, R4 ;  /* 0x00000017061c7223 */ /* 0x000fe20000000004 */
[C---:B------:R-:W-:Y:S01]  /*02b0*/  FFMA R6, R26.reuse, R13, R7 ;  /* 0x0000000d1a067223 */ /* 0x040fe20000000007 */
[----:B----4-:R-:W-:-:S02]  /*02c0*/  FFMA R7, R26, R14, R27 ;  /* 0x0000000e1a077223 */ /* 0x010fc4000000001b */
[----:B------:R-:W3:Y:S01]  /*02d0*/  LDG.E R27, desc[UR4][R10.64+0x14] ;  /* 0x000014040a1b7981 */ /* 0x000ee2000c1e1900 */
[C---:B------:R-:W-:Y:S01]  /*02e0*/  FFMA R4, R26.reuse, R15, R5 ;  /* 0x0000000f1a047223 */ /* 0x040fe20000000005 */
[----:B--2---:R-:W-:Y:S01]  /*02f0*/  FFMA R5, R26, R9, R28 ;  /* 0x000000091a057223 */ /* 0x004fe2000000001c */
[-C--:B------:R-:W-:Y:S01]  /*0300*/  FFMA R26, R3, R29.reuse, RZ ;  /* 0x0000001d031a7223 */ /* 0x080fe200000000ff */
[----:B------:R-:W-:-:S03]  /*0310*/  FFMA R28, R2, R29, RZ ;  /* 0x0000001d021c7223 */ /* 0x000fc600000000ff */
[----:B------:R0:W-:Y:S02]  /*0320*/  STL.128 [R1], R4 ;  /* 0x0000000401007387 */ /* 0x0001e40000100c00 */
[-C--:B0-----:R-:W-:Y:S01]  /*0330*/  FFMA R5, R0, R29.reuse, RZ ;  /* 0x0000001d00057223 */ /* 0x081fe200000000ff */
[----:B------:R-:W-:Y:S01]  /*0340*/  FFMA R29, R8, R29, RZ ;  /* 0x0000001d081d7223 */ /* 0x000fe200000000ff */
[----:B---3--:R-:W-:Y:S01]  /*0350*/  FFMA R26, R21, R27, R26 ;  /* 0x0000001b151a7223 */ /* 0x008fe2000000001a */
[C---:B------:R-:W-:Y:S01]  /*0360*/  FFMA R28, R27.reuse, R19, R28 ;  /* 0x000000131b1c7223 */ /* 0x040fe2000000001c */
[C---:B------:R-:W-:Y:S01]  /*0370*/  FFMA R5, R27.reuse, R18, R5 ;  /* 0x000000121b057223 */ /* 0x040fe20000000005 */
[----:B------:R-:W-:Y:S01]  /*0380*/  FFMA R29, R27, R25, R29 ;  /* 0x000000191b1d7223 */ /* 0x000fe2000000001d */
[C---:B-----5:R-:W-:Y:S01]  /*0390*/  FFMA R7, R17.reuse, R24, R26 ;  /* 0x0000001811077223 */ /* 0x060fe2000000001a */
[C---:B------:R-:W-:Y:S01]  /*03a0*/  FFMA R28, R17.reuse, R23, R28 ;  /* 0x00000017111c7223 */ /* 0x040fe2000000001c */
[C---:B------:R-:W-:Y:S01]  /*03b0*/  FFMA R6, R17.reuse, R22, R5 ;  /* 0x0000001611067223 */ /* 0x040fe20000000005 */
[----:B------:R-:W-:Y:S01]  /*03c0*/  FFMA R17, R17, R20, R29 ;  /* 0x0000001411117223 */ /* 0x000fe2000000001d */
[----:B------:R-:W2:Y:S01]  /*03d0*/  LDG.E R27, desc[UR4][R10.64+0x28] ;  /* 0x000028040a1b7981 */ /* 0x000ea2000c1e1900 */
[----:B------:R-:W-:-:S03]  /*03e0*/  FFMA R5, R16, R9, R28 ;  /* 0x0000000910057223 */ /* 0x000fc6000000001c */
[----:B------:R-:W3:Y:S01]  /*03f0*/  LDG.E R29, desc[UR4][R10.64+0x20] ;  /* 0x000020040a1d7981 */ /* 0x000ee2000c1e1900 */
[----:B------:R-:W-:-:S03]  /*0400*/  FFMA R4, R16, R15, R7 ;  /* 0x0000000f10047223 */ /* 0x000fc60000000007 */
[----:B------:R-:W4:Y:S01]  /*0410*/  LDG.E R28, desc[UR4][R10.64+0x24] ;  /* 0x000024040a1c7981 */ /* 0x000f22000c1e1900 */
[----:B------:R-:W-:-:S03]  /*0420*/  FFMA R7, R16, R14, R17 ;  /* 0x0000000e10077223 */ /* 0x000fc60000000011 */
[----:B------:R-:W5:Y:S01]  /*0430*/  LDG.E R17, desc[UR4][R10.64+0x30] ;  /* 0x000030040a117981 */ /* 0x000f62000c1e1900 */
[----:B------:R-:W-:-:S05]  /*0440*/  FFMA R6, R16, R13, R6 ;  /* 0x0000000d10067223 */ /* 0x000fca0000000006 */
[----:B------:R0:W-:Y:S01]  /*0450*/  STL.128 [R1+0x10], R4 ;  /* 0x0000100401007387 */ /* 0x0001e20000100c00 */
[-C--:B---3--:R-:W-:Y:S01]  /*0460*/  FFMA R16, R3, R29.reuse, RZ ;  /* 0x0000001d03107223 */ /* 0x088fe200000000ff */
[-C--:B------:R-:W-:Y:S01]  /*0470*/  FFMA R26, R2, R29.reuse, RZ ;  /* 0x0000001d021a7223 */ /* 0x080fe200000000ff */
[-C--:B0-----:R-:W-:Y:S01]  /*0480*/  FFMA R5, R0, R29.reuse, RZ ;  /* 0x0000001d00057223 */ /* 0x081fe200000000ff */
[----:B------:R-:W-:Y:S01]  /*0490*/  FFMA R29, R8, R29, RZ ;  /* 0x0000001d081d7223 */ /* 0x000fe200000000ff */
[-C--:B----4-:R-:W-:Y:S01]  /*04a0*/  FFMA R16, R21, R28.reuse, R16 ;  /* 0x0000001c15107223 */ /* 0x090fe20000000010 */
[-C--:B------:R-:W-:Y:S01]  /*04b0*/  FFMA R26, R19, R28.reuse, R26 ;  /* 0x0000001c131a7223 */ /* 0x080fe2000000001a */
[-C--:B------:R-:W-:Y:S01]  /*04c0*/  FFMA R4, R18, R28.reuse, R5 ;  /* 0x0000001c12047223 */ /* 0x080fe20000000005 */
[----:B------:R-:W-:Y:S02]  /*04d0*/  FFMA R29, R25, R28, R29 ;  /* 0x0000001c191d7223 */ /* 0x000fe4000000001d */
[----:B------:R-:W3:Y:S01]  /*04e0*/  LDG.E R28, desc[UR4][R10.64+0x34] ;  /* 0x000034040a1c7981 */ /* 0x000ee2000c1e1900 */
[----:B--2---:R-:W-:Y:S01]  /*04f0*/  FFMA R6, R27, R22, R4 ;  /* 0x000000161b067223 */ /* 0x004fe20000000004 */
[-C--:B-----5:R-:W-:Y:S01]  /*0500*/  FFMA R4, R3, R17.reuse, RZ ;  /* 0x0000001103047223 */ /* 0x0a0fe200000000ff */
[-C--:B------:R-:W-:Y:S01]  /*0510*/  FFMA R2, R2, R17.reuse, RZ ;  /* 0x0000001102027223 */ /* 0x080fe200000000ff */
[-C--:B------:R-:W-:Y:S01]  /*0520*/  FFMA R5, R0, R17.reuse, RZ ;  /* 0x0000001100057223 */ /* 0x080fe200000000ff */
[----:B------:R-:W-:Y:S01]  /*0530*/  FFMA R8, R8, R17, RZ ;  /* 0x0000001108087223 */ /* 0x000fe200000000ff */
[----:B------:R-:W2:Y:S04]  /*0540*/  LDG.E R3, desc[UR4][R10.64+0x2c] ;  /* 0x00002c040a037981 */ /* 0x000ea8000c1e1900 */
[----:B------:R-:W4:Y:S04]  /*0550*/  LDG.E R17, desc[UR4][R10.64+0x38] ;  /* 0x000038040a117981 */ /* 0x000f28000c1e1900 */
[----:B------:R-:W5:Y:S01]  /*0560*/  LDG.E R0, desc[UR4][R10.64+0x3c] ;  /* 0x00003c040a007981 */ /* 0x000f62000c1e1900 */
[-C--:B------:R-:W-:Y:S01]  /*0570*/  FFMA R26, R23, R27.reuse, R26 ;  /* 0x0000001b171a7223 */ /* 0x080fe2000000001a */
[----:B------:R-:W-:Y:S01]  /*0580*/  FFMA R16, R24, R27, R16 ;  /* 0x0000001b18107223 */ /* 0x000fe20000000010 */
[----:B------:R-:W-:Y:S01]  /*0590*/  FFMA R7, R27, R20, R29 ;  /* 0x000000141b077223 */ /* 0x000fe2000000001d */
[----:B------:R-:W-:Y:S08]  /*05a0*/  BAR.SYNC.DEFER_BLOCKING 0x0 ;  /* 0x0000000000007b1d */ /* 0x000ff00000010000 */
[----:B------:R-:W-:Y:S01]  /*05b0*/  BAR.SYNC.DEFER_BLOCKING 0x0 ;  /* 0x0000000000007b1d */ /* 0x000fe20000010000 */
[-C--:B---3--:R-:W-:Y:S01]  /*05c0*/  FFMA R21, R21, R28.reuse, R4 ;  /* 0x0000001c15157223 */ /* 0x088fe20000000004 */
[-C--:B------:R-:W-:Y:S01]  /*05d0*/  FFMA R2, R19, R28.reuse, R2 ;  /* 0x0000001c13027223 */ /* 0x080fe20000000002 */
[-C--:B------:R-:W-:Y:S01]  /*05e0*/  FFMA R5, R18, R28.reuse, R5 ;  /* 0x0000001c12057223 */ /* 0x080fe20000000005 */
[----:B------:R-:W-:Y:S01]  /*05f0*/  FFMA R25, R25, R28, R8 ;  /* 0x0000001c19197223 */ /* 0x000fe20000000008 */
[----:B------:R-:W-:Y:S01]  /*0600*/  LEA R18, R12, R1, 0x2 ;  /* 0x000000010c127211 */ /* 0x000fe200078e10ff */
[----:B--2---:R-:W-:Y:S01]  /*0610*/  FFMA R4, R3, R15, R16 ;  /* 0x0000000f03047223 */ /* 0x004fe20000000010 */
[-C--:B----4-:R-:W-:Y:S01]  /*0620*/  FFMA R8, R24, R17.reuse, R21 ;  /* 0x0000001118087223 */ /* 0x090fe20000000015 */
[-C--:B------:R-:W-:Y:S01]  /*0630*/  FFMA R2, R23, R17.reuse, R2 ;  /* 0x0000001117027223 */ /* 0x080fe20000000002 */
[-C--:B------:R-:W-:Y:S01]  /*0640*/  FFMA R22, R22, R17.reuse, R5 ;  /* 0x0000001116167223 */ /* 0x080fe20000000005 */
[----:B------:R-:W-:Y:S01]  /*0650*/  FFMA R25, R20, R17, R25 ;  /* 0x0000001114197223 */ /* 0x000fe20000000019 */
[C---:B------:R-:W-:Y:S01]  /*0660*/  FFMA R5, R3.reuse, R9, R26 ;  /* 0x0000000903057223 */ /* 0x040fe2000000001a */
[C---:B------:R-:W-:Y:S01]  /*0670*/  FFMA R6, R3.reuse, R13, R6 ;  /* 0x0000000d03067223 */ /* 0x040fe20000000006 */
[----:B------:R-:W-:Y:S01]  /*0680*/  FFMA R7, R3, R14, R7 ;  /* 0x0000000e03077223 */ /* 0x000fe20000000007 */
[-C--:B-----5:R-:W-:Y:S01]  /*0690*/  FFMA R8, R15, R0.reuse, R8 ;  /* 0x000000000f087223 */ /* 0x0a0fe20000000008 */
[-C--:B------:R-:W-:Y:S01]  /*06a0*/  FFMA R9, R9, R0.reuse, R2 ;  /* 0x0000000009097223 */ /* 0x080fe20000000002 */
[----:B------:R-:W-:Y:S01]  /*06b0*/  FFMA R10, R13, R0, R22 ;  /* 0x000000000d0a7223 */ /* 0x000fe20000000016 */
[----:B------:R-:W-:Y:S01]  /*06c0*/  FFMA R11, R0, R14, R25 ;  /* 0x0000000e000b7223 */ /* 0x000fe20000000019 */
[----:B------:R0:W-:Y:S04]  /*06d0*/  STL.128 [R1+0x20], R4 ;  /* 0x0000200401007387 */ /* 0x0001e80000100c00 */
[----:B------:R1:W-:Y:S04]  /*06e0*/  STL.128 [R1+0x30], R8 ;  /* 0x0000300801007387 */ /* 0x0003e80000100c00 */
[----:B------:R-:W2:Y:S04]  /*06f0*/  LDL R0, [R18] ;  /* 0x0000000012007983 */ /* 0x000ea80000100800 */
[----:B------:R-:W3:Y:S04]  /*0700*/  LDL R2, [R18+0x4] ;  /* 0x0000040012027983 */ /* 0x000ee80000100800 */
[----:B------:R-:W4:Y:S04]  /*0710*/  LDL R3, [R18+0x8] ;  /* 0x0000080012037983 */ /* 0x000f280000100800 */
[----:B------:R-:W5:Y:S04]  /*0720*/  LDL R12, [R18+0xc] ;  /* 0x00000c00120c7983 */ /* 0x000f680000100800 */
[----:B------:R-:W5:Y:S04]  /*0730*/  LDL R13, [R18+0x10] ;  /* 0x00001000120d7983 */ /* 0x000f680000100800 */
[----:B------:R-:W5:Y:S04]  /*0740*/  LDL R14, [R18+0x14] ;  /* 0x00001400120e7983 */ /* 0x000f680000100800 */
[----:B------:R-:W5:Y:S04]  /*0750*/  LDL R15, [R18+0x18] ;  /* 0x00001800120f7983 */ /* 0x000f680000100800 */
[----:B------:R-:W5:Y:S04]  /*0760*/  LDL R16, [R18+0x1c] ;  /* 0x00001c0012107983 */ /* 0x000f680000100800 */
[----:B------:R-:W5:Y:S04]  /*0770*/  LDL R17, [R18+0x20] ;  /* 0x0000200012117983 */ /* 0x000f680000100800 */
[----:B0-----:R-:W5:Y:S04]  /*0780*/  LDL R4, [R18+0x24] ;  /* 0x0000240012047983 */ /* 0x001f680000100800 */
[----:B------:R-:W5:Y:S04]  /*0790*/  LDL R5, [R18+0x28] ;  /* 0x0000280012057983 */ /* 0x000f680000100800 */
[----:B-1----:R-:W5:Y:S04]  /*07a0*/  LDL R9, [R18+0x2c] ;  /* 0x00002c0012097983 */ /* 0x002f680000100800 */
[----:B------:R-:W5:Y:S04]  /*07b0*/  LDL R11, [R18+0x30] ;  /* 0x00003000120b7983 */ /* 0x000f680000100800 */
[----:B------:R-:W5:Y:S04]  /*07c0*/  LDL R19, [R18+0x34] ;  /* 0x0000340012137983 */ /* 0x000f680000100800 */
[----:B------:R-:W5:Y:S04]  /*07d0*/  LDL R21, [R18+0x38] ;  /* 0x0000380012157983 */ /* 0x000f680000100800 */
[----:B------:R-:W5:Y:S01]  /*07e0*/  LDL R23, [R18+0x3c] ;  /* 0x00003c0012177983 */ /* 0x000f620000100800 */
[----:B------:R-:W2:Y:S03]  /*07f0*/  LDC.64 R6, c[0x0][0x390] ;  /* 0x0000e400ff067b82 */ /* 0x000ea60000000a00 */
[----:B--2---:R-:W-:Y:S04]  /*0800*/  STG.E desc[UR4][R6.64], R0 ;  /* 0x0000000006007986 */ /* 0x004fe8000c101904 */
[----:B---3--:R-:W-:Y:S04]  /*0810*/  STG.E desc[UR4][R6.64+0x4], R2 ;  /* 0x0000040206007986 */ /* 0x008fe8000c101904 */
[----:B----4-:R-:W-:Y:S04]  /*0820*/  STG.E desc[UR4][R6.64+0x8], R3 ;  /* 0x0000080306007986 */ /* 0x010fe8000c101904 */
[----:B-----5:R-:W-:Y:S04]  /*0830*/  STG.E desc[UR4][R6.64+0xc], R12 ;  /* 0x00000c0c06007986 */ /* 0x020fe8000c101904 */
[----:B------:R-:W-:Y:S04]  /*0840*/  STG.E desc[UR4][R6.64+0x10], R13 ;  /* 0x0000100d06007986 */ /* 0x000fe8000c101904 */
        /* <DEDUP_REMOVED lines=10> */
[----:B------:R-:W-:Y:S01]  /*08f0*/  STG.E desc[UR4][R6.64+0x3c], R23 ;  /* 0x00003c1706007986 */ /* 0x000fe2000c101904 */
[----:B------:R-:W-:Y:S05]  /*0900*/  EXIT ;  /* 0x000000000000794d */ /* 0x000fea0003800000 */
.L_x_0:
[----:B------:R-:W-:-:S00]  /*0910*/  BRA `(.L_x_0) ;  /* 0xfffffffc00fc7947 */ /* 0x000fc0000383ffff */
[----:B------:R-:W-:-:S00]  /*0920*/  NOP ;  /* 0x0000000000007918 */ /* 0x000fc00000000000 */
        /* <DEDUP_REMOVED lines=13> */
.L_x_1:


//--------------------- .nv.shared.reserved.0     --------------------------
	.section	.nv.shared.reserved.0,"aw",@nobits
	.weak		__nv_reservedSMEM_offset_0_alias
	.size		__nv_reservedSMEM_offset_0_alias, 0, 64
	.other		__nv_reservedSMEM_offset_0_alias,@"STO_CUDA_RESERVED_SHARED STV_DEFAULT"
__nv_reservedSMEM_offset_0_alias:
	.zero		0
	.zero		64


//--------------------- .nv.constant0._Z7inner_kPfS_S_ --------------------------
	.section	.nv.constant0._Z7inner_kPfS_S_,"a",@progbits
	.sectionflags	@""
	.align	4
.nv.constant0._Z7inner_kPfS_S_:
	.zero		920


//--------------------- SYMBOLS --------------------------

	.type		.nv.reservedSmem.offset0,@object
	.size		.nv.reservedSmem.offset0,0x4
